//
// Generated by NVIDIA NVVM Compiler
//
// Compiler Build ID: CL-36424714
// Cuda compilation tools, release 13.0, V13.0.88
// Based on NVVM 20.0.0
//

.version 9.0
.target sm_100
.address_size 64

	// .globl	_Z12newtonKerneliP6float4S0_S0_

.visible .entry _Z12newtonKerneliP6float4S0_S0_(
	.param .u32 _Z12newtonKerneliP6float4S0_S0__param_0,
	.param .u64 .ptr .align 1 _Z12newtonKerneliP6float4S0_S0__param_1,
	.param .u64 .ptr .align 1 _Z12newtonKerneliP6float4S0_S0__param_2,
	.param .u64 .ptr .align 1 _Z12newtonKerneliP6float4S0_S0__param_3
)
{
	.reg .pred 	%p<4>;
	.reg .b32 	%r<15>;
	.reg .b32 	%f<83>;
	.reg .b64 	%rd<12>;

	ld.param.u32 	%r8, [_Z12newtonKerneliP6float4S0_S0__param_0];
	ld.param.u64 	%rd4, [_Z12newtonKerneliP6float4S0_S0__param_1];
	ld.param.u64 	%rd5, [_Z12newtonKerneliP6float4S0_S0__param_2];
	ld.param.u64 	%rd6, [_Z12newtonKerneliP6float4S0_S0__param_3];
	mov.u32 	%r9, %ctaid.x;
	mov.u32 	%r1, %ntid.x;
	mov.u32 	%r10, %tid.x;
	mad.lo.s32 	%r13, %r9, %r1, %r10;
	setp.ge.s32 	%p1, %r13, %r8;
	@%p1 bra 	$L__BB0_5;
	mov.u32 	%r11, %nctaid.x;
	mul.lo.s32 	%r3, %r1, %r11;
	cvta.to.global.u64 	%rd1, %rd6;
	cvta.to.global.u64 	%rd2, %rd4;
	cvta.to.global.u64 	%rd3, %rd5;
	mov.f32 	%f79, 0f3F800000;
	mov.f32 	%f80, %f79;
	mov.f32 	%f81, %f79;
	mov.f32 	%f82, %f79;
$L__BB0_2:
	mul.wide.s32 	%rd7, %r13, 16;
	add.s64 	%rd8, %rd2, %rd7;
	ld.global.v4.f32 	{%f5, %f6, %f7, %f8}, [%rd8];
	add.s64 	%rd9, %rd3, %rd7;
	ld.global.v4.f32 	{%f9, %f10, %f11, %f12}, [%rd9];
	mov.b32 	%r14, 1;
$L__BB0_3:
	cvt.rn.f32.u32 	%f22, %r14;
	mul.f32 	%f23, %f5, %f22;
	mul.f32 	%f24, %f9, %f22;
	add.f32 	%f25, %f23, %f24;
	fma.rn.f32 	%f26, %f79, %f22, %f25;
	mul.f32 	%f27, %f23, %f22;
	mul.f32 	%f28, %f9, %f27;
	add.f32 	%f29, %f26, %f28;
	fma.rn.f32 	%f30, %f79, %f27, %f29;
	fma.rn.f32 	%f31, %f5, %f27, %f30;
	mul.f32 	%f32, %f24, %f22;
	fma.rn.f32 	%f33, %f79, %f32, %f31;
	mul.f32 	%f34, %f28, %f22;
	fma.rn.f32 	%f35, %f79, %f34, %f33;
	mul.f32 	%f79, %f79, %f35;
	mul.f32 	%f36, %f6, %f22;
	mul.f32 	%f37, %f10, %f22;
	add.f32 	%f38, %f36, %f37;
	fma.rn.f32 	%f39, %f80, %f22, %f38;
	mul.f32 	%f40, %f36, %f22;
	mul.f32 	%f41, %f10, %f40;
	add.f32 	%f42, %f39, %f41;
	fma.rn.f32 	%f43, %f80, %f40, %f42;
	fma.rn.f32 	%f44, %f6, %f40, %f43;
	mul.f32 	%f45, %f37, %f22;
	fma.rn.f32 	%f46, %f80, %f45, %f44;
	mul.f32 	%f47, %f41, %f22;
	fma.rn.f32 	%f48, %f80, %f47, %f46;
	mul.f32 	%f80, %f80, %f48;
	mul.f32 	%f49, %f7, %f22;
	mul.f32 	%f50, %f11, %f22;
	add.f32 	%f51, %f49, %f50;
	fma.rn.f32 	%f52, %f81, %f22, %f51;
	mul.f32 	%f53, %f49, %f22;
	mul.f32 	%f54, %f11, %f53;
	add.f32 	%f55, %f52, %f54;
	fma.rn.f32 	%f56, %f81, %f53, %f55;
	fma.rn.f32 	%f57, %f7, %f53, %f56;
	mul.f32 	%f58, %f50, %f22;
	fma.rn.f32 	%f59, %f81, %f58, %f57;
	mul.f32 	%f60, %f54, %f22;
	fma.rn.f32 	%f61, %f81, %f60, %f59;
	mul.f32 	%f81, %f81, %f61;
	mul.f32 	%f62, %f8, %f22;
	mul.f32 	%f63, %f12, %f22;
	add.f32 	%f64, %f62, %f63;
	fma.rn.f32 	%f65, %f82, %f22, %f64;
	mul.f32 	%f66, %f62, %f22;
	mul.f32 	%f67, %f12, %f66;
	add.f32 	%f68, %f65, %f67;
	fma.rn.f32 	%f69, %f82, %f66, %f68;
	fma.rn.f32 	%f70, %f8, %f66, %f69;
	mul.f32 	%f71, %f63, %f22;
	fma.rn.f32 	%f72, %f82, %f71, %f70;
	mul.f32 	%f73, %f67, %f22;
	fma.rn.f32 	%f74, %f82, %f73, %f72;
	mul.f32 	%f82, %f82, %f74;
	add.s32 	%r14, %r14, 1;
	setp.ne.s32 	%p2, %r14, 600;
	@%p2 bra 	$L__BB0_3;
	add.s64 	%rd11, %rd1, %rd7;
	st.global.v4.f32 	[%rd11], {%f79, %f80, %f81, %f82};
	add.s32 	%r13, %r13, %r3;
	setp.lt.s32 	%p3, %r13, %r8;
	@%p3 bra 	$L__BB0_2;
$L__BB0_5:
	ret;

}


// ===== COMPILED SASS (sm_100) =====

	.target	sm_100

	.elftype	@"ET_EXEC"


//--------------------- .note.nv.tkinfo           --------------------------
	.section	.note.nv.tkinfo,"",@"SHT_NOTE"
	.sectionflags	@"SHF_NOTE_NV_TKINFO"
	.tkinfo
        /*0018*/ 	.word	0x00000002
        /*0030*/ 	.string	""
        /*0030*/ 	.string	"ptxas"
        /*0030*/ 	.string	"Cuda compilation tools, release 13.0, V13.0.88"
        /*0030*/ 	.string	"Build cuda_13.0.r13.0/compiler.36424714_0"
        /*0030*/ 	.string	"-arch sm_100 -m 64 "



//--------------------- .note.nv.cuinfo           --------------------------
	.section	.note.nv.cuinfo,"",@"SHT_NOTE"
	.sectionflags	@"SHF_NOTE_NV_CUINFO"
        /*0018*/ 	.short	0x0002
        /*001a*/ 	.short	0x0064
        /*001c*/ 	.short	0x0082
	.zero		2


//--------------------- .nv.info                  --------------------------
	.section	.nv.info,"",@"SHT_CUDA_INFO"
	.align	4


	//----- nvinfo : EIATTR_REGCOUNT
	.align		4
        /*0000*/ 	.byte	0x04, 0x2f
        /*0002*/ 	.short	(.L_1 - .L_0)
	.align		4
.L_0:
        /*0004*/ 	.word	index@(_Z12newtonKerneliP6float4S0_S0_)
        /*0008*/ 	.word	0x00000020


	//----- nvinfo : EIATTR_FRAME_SIZE
	.align		4
.L_1:
        /*000c*/ 	.byte	0x04, 0x11
        /*000e*/ 	.short	(.L_3 - .L_2)
	.align		4
.L_2:
        /*0010*/ 	.word	index@(_Z12newtonKerneliP6float4S0_S0_)
        /*0014*/ 	.word	0x00000000


	//----- nvinfo : EIATTR_MIN_STACK_SIZE
	.align		4
.L_3:
        /*0018*/ 	.byte	0x04, 0x12
        /*001a*/ 	.short	(.L_5 - .L_4)
	.align		4
.L_4:
        /*001c*/ 	.word	index@(_Z12newtonKerneliP6float4S0_S0_)
        /*0020*/ 	.word	0x00000000
.L_5:


//--------------------- .nv.compat                --------------------------
	.section	.nv.compat,"",@"SHT_CUDA_COMPAT_INFO"
	.align	4
        /*0000*/ 	.byte	0x02, 0x09, 0x00, 0x00, 0x02, 0x02, 0x01, 0x00, 0x02, 0x05, 0x05, 0x00, 0x03, 0x07, 0x01, 0x01
        /*0010*/ 	.byte	0x02, 0x03, 0x00, 0x00, 0x02, 0x06, 0x01, 0x00, 0x04, 0x0b, 0x08, 0x00, 0x09, 0x00, 0x00, 0x00
        /*0020*/ 	.byte	0x00, 0x00, 0x00, 0x00


//--------------------- .nv.info._Z12newtonKerneliP6float4S0_S0_ --------------------------
	.section	.nv.info._Z12newtonKerneliP6float4S0_S0_,"",@"SHT_CUDA_INFO"
	.sectionflags	@""
	.align	4


	//----- nvinfo : EIATTR_CUDA_API_VERSION
	.align		4
        /*0000*/ 	.byte	0x04, 0x37
        /*0002*/ 	.short	(.L_7 - .L_6)
.L_6:
        /*0004*/ 	.word	0x00000082


	//----- nvinfo : EIATTR_KPARAM_INFO
	.align		4
.L_7:
        /*0008*/ 	.byte	0x04, 0x17
        /*000a*/ 	.short	(.L_9 - .L_8)
.L_8:
        /*000c*/ 	.word	0x00000000
        /*0010*/ 	.short	0x0003
        /*0012*/ 	.short	0x0018
        /*0014*/ 	.byte	0x00, 0xf5, 0x21, 0x00


	//----- nvinfo : EIATTR_KPARAM_INFO
	.align		4
.L_9:
        /*0018*/ 	.byte	0x04, 0x17
        /*001a*/ 	.short	(.L_11 - .L_10)
.L_10:
        /*001c*/ 	.word	0x00000000
        /*0020*/ 	.short	0x0002
        /*0022*/ 	.short	0x0010
        /*0024*/ 	.byte	0x00, 0xf5, 0x21, 0x00


	//----- nvinfo : EIATTR_KPARAM_INFO
	.align		4
.L_11:
        /*0028*/ 	.byte	0x04, 0x17
        /*002a*/ 	.short	(.L_13 - .L_12)
.L_12:
        /*002c*/ 	.word	0x00000000
        /*0030*/ 	.short	0x0001
        /*0032*/ 	.short	0x0008
        /*0034*/ 	.byte	0x00, 0xf5, 0x21, 0x00


	//----- nvinfo : EIATTR_KPARAM_INFO
	.align		4
.L_13:
        /*0038*/ 	.byte	0x04, 0x17
        /*003a*/ 	.short	(.L_15 - .L_14)
.L_14:
        /*003c*/ 	.word	0x00000000
        /*0040*/ 	.short	0x0000
        /*0042*/ 	.short	0x0000
        /*0044*/ 	.byte	0x00, 0xf0, 0x11, 0x00


	//----- nvinfo : EIATTR_SPARSE_MMA_MASK
	.align		4
.L_15:
        /*0048*/ 	.byte	0x03, 0x50
        /*004a*/ 	.short	0x0000


	//----- nvinfo : EIATTR_MAXREG_COUNT
	.align		4
        /*004c*/ 	.byte	0x03, 0x1b
        /*004e*/ 	.short	0x00ff


	//----- nvinfo : EIATTR_MERCURY_ISA_VERSION
	.align		4
        /*0050*/ 	.byte	0x03, 0x5f
        /*0052*/ 	.short	0x0101


	//----- nvinfo : EIATTR_VRC_CTA_INIT_COUNT
	.align		4
        /*0054*/ 	.byte	0x02, 0x4a
	.zero		1
	.zero		1


	//----- nvinfo : EIATTR_EXIT_INSTR_OFFSETS
	.align		4
        /*0058*/ 	.byte	0x04, 0x1c
        /*005a*/ 	.short	(.L_17 - .L_16)


	//   ....[0]....
.L_16:
        /*005c*/ 	.word	0x00000070


	//   ....[1]....
        /*0060*/ 	.word	0x000012a0


	//----- nvinfo : EIATTR_CRS_STACK_SIZE
	.align		4
.L_17:
        /*0064*/ 	.byte	0x04, 0x1e
        /*0066*/ 	.short	(.L_19 - .L_18)
.L_18:
        /*0068*/ 	.word	0x00000000


	//----- nvinfo : EIATTR_CBANK_PARAM_SIZE
	.align		4
.L_19:
        /*006c*/ 	.byte	0x03, 0x19
        /*006e*/ 	.short	0x0020


	//----- nvinfo : EIATTR_PARAM_CBANK
	.align		4
        /*0070*/ 	.byte	0x04, 0x0a
        /*0072*/ 	.short	(.L_21 - .L_20)
	.align		4
.L_20:
        /*0074*/ 	.word	index@(.nv.constant0._Z12newtonKerneliP6float4S0_S0_)
        /*0078*/ 	.short	0x0380
        /*007a*/ 	.short	0x0020


	//----- nvinfo : EIATTR_SW_WAR
	.align		4
.L_21:
        /*007c*/ 	.byte	0x04, 0x36
        /*007e*/ 	.short	(.L_23 - .L_22)
.L_22:
        /*0080*/ 	.word	0x00000008
.L_23:


//--------------------- .nv.callgraph             --------------------------
	.section	.nv.callgraph,"",@"SHT_CUDA_CALLGRAPH"
	.align	4
	.sectionentsize	8
	.align		4
        /*0000*/ 	.word	0x00000000
	.align		4
        /*0004*/ 	.word	0xffffffff
	.align		4
        /*0008*/ 	.word	0x00000000
	.align		4
        /*000c*/ 	.word	0xfffffffe
	.align		4
        /*0010*/ 	.word	0x00000000
	.align		4
        /*0014*/ 	.word	0xfffffffd
	.align		4
        /*0018*/ 	.word	0x00000000
	.align		4
        /*001c*/ 	.word	0xfffffffc


//--------------------- .text._Z12newtonKerneliP6float4S0_S0_ --------------------------
	.section	.text._Z12newtonKerneliP6float4S0_S0_,"ax",@progbits
	.align	128
        .global         _Z12newtonKerneliP6float4S0_S0_
        .type           _Z12newtonKerneliP6float4S0_S0_,@function
        .size           _Z12newtonKerneliP6float4S0_S0_,(.L_x_3 - _Z12newtonKerneliP6float4S0_S0_)
        .other          _Z12newtonKerneliP6float4S0_S0_,@"STO_CUDA_ENTRY STV_DEFAULT"
_Z12newtonKerneliP6float4S0_S0_:
.text._Z12newtonKerneliP6float4S0_S0_:
[----:B------:R-:W-:Y:S01]  /*0000*/  LDC R1, c[0x0][0x37c] ;  /* 0x0000df00ff017b82 */ /* 0x000fe20000000800 */
[----:B------:R-:W0:Y:S07]  /*0010*/  S2R R3, SR_TID.X ;  /* 0x0000000000037919 */ /* 0x000e2e0000002100 */
[----:B------:R-:W0:Y:S01]  /*0020*/  S2UR UR4, SR_CTAID.X ;  /* 0x00000000000479c3 */ /* 0x000e220000002500 */
[----:B------:R-:W1:Y:S07]  /*0030*/  LDCU UR5, c[0x0][0x380] ;  /* 0x00007000ff0577ac */ /* 0x000e6e0008000800 */
[----:B------:R-:W0:Y:S02]  /*0040*/  LDC R0, c[0x0][0x360] ;  /* 0x0000d800ff007b82 */ /* 0x000e240000000800 */
[----:B0-----:R-:W-:-:S05]  /*0050*/  IMAD R3, R0, UR4, R3 ;  /* 0x0000000400037c24 */ /* 0x001fca000f8e0203 */
[----:B-1----:R-:W-:-:S13]  /*0060*/  ISETP.GE.AND P0, PT, R3, UR5, PT ;  /* 0x0000000503007c0c */ /* 0x002fda000bf06270 */
[----:B------:R-:W-:Y:S05]  /*0070*/  @P0 EXIT ;  /* 0x000000000000094d */ /* 0x000fea0003800000 */
[----:B------:R-:W0:Y:S01]  /*0080*/  LDCU UR4, c[0x0][0x370] ;  /* 0x00006e00ff0477ac */ /* 0x000e220008000800 */
[----:B------:R-:W-:Y:S01]  /*0090*/  HFMA2 R12, -RZ, RZ, 1.875, 0 ;  /* 0x3f800000ff0c7431 */ /* 0x000fe200000001ff */
[----:B------:R-:W-:Y:S01]  /*00a0*/  MOV R13, 0x3f800000 ;  /* 0x3f800000000d7802 */ /* 0x000fe20000000f00 */
[----:B------:R-:W-:Y:S01]  /*00b0*/  HFMA2 R14, -RZ, RZ, 1.875, 0 ;  /* 0x3f800000ff0e7431 */ /* 0x000fe200000001ff */
[----:B------:R-:W-:Y:S01]  /*00c0*/  MOV R15, 0x3f800000 ;  /* 0x3f800000000f7802 */ /* 0x000fe20000000f00 */
[----:B------:R-:W1:Y:S01]  /*00d0*/  LDCU.64 UR6, c[0x0][0x358] ;  /* 0x00006b00ff0677ac */ /* 0x000e620008000a00 */
[----:B0-----:R-:W-:-:S07]  /*00e0*/  IMAD R0, R0, UR4, RZ ;  /* 0x0000000400007c24 */ /* 0x001fce000f8e02ff */
.L_x_1:
[----:B0-----:R-:W0:Y:S01]  /*00f0*/  LDC.64 R4, c[0x0][0x388] ;  /* 0x0000e200ff047b82 */ /* 0x001e220000000a00 */
[----:B------:R-:W2:Y:S07]  /*0100*/  LDCU UR4, c[0x0][0x380] ;  /* 0x00007000ff0477ac */ /* 0x000eae0008000800 */
[----:B------:R-:W3:Y:S01]  /*0110*/  LDC.64 R8, c[0x0][0x390] ;  /* 0x0000e400ff087b82 */ /* 0x000ee20000000a00 */
[----:B0-----:R-:W-:-:S06]  /*0120*/  IMAD.WIDE R4, R3, 0x10, R4 ;  /* 0x0000001003047825 */ /* 0x001fcc00078e0204 */
[----:B-1----:R-:W4:Y:S01]  /*0130*/  LDG.E.128 R4, desc[UR6][R4.64] ;  /* 0x0000000604047981 */ /* 0x002f22000c1e1d00 */
[----:B---3--:R-:W-:-:S06]  /*0140*/  IMAD.WIDE R8, R3, 0x10, R8 ;  /* 0x0000001003087825 */ /* 0x008fcc00078e0208 */
[----:B------:R-:W4:Y:S02]  /*0150*/  LDG.E.128 R8, desc[UR6][R8.64] ;  /* 0x0000000608087981 */ /* 0x000f24000c1e1d00 */
[C---:B----4-:R-:W-:Y:S01]  /*0160*/  FADD R21, R4.reuse, R8 ;  /* 0x0000000804157221 */ /* 0x050fe20000000000 */
[C---:B------:R-:W-:Y:S01]  /*0170*/  FADD R18, R5.reuse, R9 ;  /* 0x0000000905127221 */ /* 0x040fe20000000000 */
[----:B------:R-:W-:Y:S01]  /*0180*/  FMUL R19, R4, R8 ;  /* 0x0000000804137220 */ /* 0x000fe20000400000 */
[----:B------:R-:W-:Y:S01]  /*0190*/  FMUL R2, R5, R9 ;  /* 0x0000000905027220 */ /* 0x000fe20000400000 */
[----:B------:R-:W-:Y:S01]  /*01a0*/  FFMA R16, R12, 1, R21 ;  /* 0x3f8000000c107823 */ /* 0x000fe20000000015 */
[----:B------:R-:W-:Y:S01]  /*01b0*/  FFMA R23, R13, 1, R18 ;  /* 0x3f8000000d177823 */ /* 0x000fe20000000012 */
[----:B------:R-:W-:Y:S02]  /*01c0*/  FADD R25, R6, R10 ;  /* 0x0000000a06197221 */ /* 0x000fe40000000000 */
[----:B------:R-:W-:Y:S01]  /*01d0*/  FADD R21, R16, R19 ;  /* 0x0000001310157221 */ /* 0x000fe20000000000 */
[----:B------:R-:W-:Y:S01]  /*01e0*/  FADD R16, R23, R2 ;  /* 0x0000000217107221 */ /* 0x000fe20000000000 */
[----:B------:R-:W-:Y:S01]  /*01f0*/  FMUL R17, R6, R10 ;  /* 0x0000000a06117220 */ /* 0x000fe20000400000 */
[----:B------:R-:W-:Y:S01]  /*0200*/  FFMA R18, R14, 1, R25 ;  /* 0x3f8000000e127823 */ /* 0x000fe20000000019 */
[----:B------:R-:W-:Y:S01]  /*0210*/  FFMA R21, R4, R12, R21 ;  /* 0x0000000c04157223 */ /* 0x000fe20000000015 */
[----:B------:R-:W-:-:S02]  /*0220*/  FFMA R16, R5, R13, R16 ;  /* 0x0000000d05107223 */ /* 0x000fc40000000010 */
[----:B------:R-:W-:Y:S01]  /*0230*/  FADD R23, R18, R17 ;  /* 0x0000001112177221 */ /* 0x000fe20000000000 */
[----:B------:R-:W-:Y:S01]  /*0240*/  FFMA R21, R4, R4, R21 ;  /* 0x0000000404157223 */ /* 0x000fe20000000015 */
[----:B------:R-:W-:Y:S02]  /*0250*/  FFMA R18, R5, R5, R16 ;  /* 0x0000000505127223 */ /* 0x000fe40000000010 */
[----:B------:R-:W-:Y:S01]  /*0260*/  FFMA R23, R6, R14, R23 ;  /* 0x0000000e06177223 */ /* 0x000fe20000000017 */
[----:B------:R-:W-:Y:S01]  /*0270*/  FFMA R16, R8, R12, R21 ;  /* 0x0000000c08107223 */ /* 0x000fe20000000015 */
[-C--:B------:R-:W-:Y:S02]  /*0280*/  FFMA R21, R9, R13.reuse, R18 ;  /* 0x0000000d09157223 */ /* 0x080fe40000000012 */
[----:B------:R-:W-:Y:S01]  /*0290*/  FFMA R23, R6, R6, R23 ;  /* 0x0000000606177223 */ /* 0x000fe20000000017 */
[----:B------:R-:W-:Y:S01]  /*02a0*/  FFMA R19, R19, R12, R16 ;  /* 0x0000000c13137223 */ /* 0x000fe20000000010 */
[----:B------:R-:W-:-:S02]  /*02b0*/  FFMA R16, R2, R13, R21 ;  /* 0x0000000d02107223 */ /* 0x000fc40000000015 */
[----:B------:R-:W-:Y:S01]  /*02c0*/  FFMA R18, R10, R14, R23 ;  /* 0x0000000e0a127223 */ /* 0x000fe20000000017 */
[----:B------:R-:W-:Y:S01]  /*02d0*/  FMUL R12, R19, R12 ;  /* 0x0000000c130c7220 */ /* 0x000fe20000400000 */
[----:B------:R-:W-:Y:S01]  /*02e0*/  FMUL R13, R16, R13 ;  /* 0x0000000d100d7220 */ /* 0x000fe20000400000 */
[----:B------:R-:W-:Y:S01]  /*02f0*/  FMUL R23, R4, 2 ;  /* 0x4000000004177820 */ /* 0x000fe20000400000 */
[----:B------:R-:W-:Y:S01]  /*0300*/  FMUL R19, R5, 2 ;  /* 0x4000000005137820 */ /* 0x000fe20000400000 */
[----:B------:R-:W-:Y:S01]  /*0310*/  FMUL R16, R9, 2 ;  /* 0x4000000009107820 */ /* 0x000fe20000400000 */
[C---:B------:R-:W-:Y:S01]  /*0320*/  FMUL R2, R8.reuse, 2 ;  /* 0x4000000008027820 */ /* 0x040fe20000400000 */
[-C--:B------:R-:W-:Y:S01]  /*0330*/  FFMA R17, R17, R14.reuse, R18 ;  /* 0x0000000e11117223 */ /* 0x080fe20000000012 */
[----:B------:R-:W-:Y:S01]  /*0340*/  FMUL R21, R23, 2 ;  /* 0x4000000017157820 */ /* 0x000fe20000400000 */
[C---:B------:R-:W-:Y:S01]  /*0350*/  FMUL R22, R19.reuse, 2 ;  /* 0x4000000013167820 */ /* 0x040fe20000400000 */
[----:B------:R-:W-:Y:S01]  /*0360*/  FADD R20, R19, R16 ;  /* 0x0000001013147221 */ /* 0x000fe20000000000 */
[----:B------:R-:W-:Y:S01]  /*0370*/  FADD R23, R23, R2 ;  /* 0x0000000217177221 */ /* 0x000fe20000000000 */
[----:B------:R-:W-:Y:S01]  /*0380*/  FMUL R14, R17, R14 ;  /* 0x0000000e110e7220 */ /* 0x000fe20000400000 */
[-C--:B------:R-:W-:Y:S01]  /*0390*/  FMUL R17, R9, R22.reuse ;  /* 0x0000001609117220 */ /* 0x080fe20000400000 */
[----:B------:R-:W-:Y:S01]  /*03a0*/  FFMA R26, R13, 2, R20 ;  /* 0x400000000d1a7823 */ /* 0x000fe20000000014 */
[----:B------:R-:W-:Y:S01]  /*03b0*/  FMUL R18, R8, R21 ;  /* 0x0000001508127220 */ /* 0x000fe20000400000 */
[----:B------:R-:W-:Y:S01]  /*03c0*/  FFMA R23, R12, 2, R23 ;  /* 0x400000000c177823 */ /* 0x000fe20000000017 */
[C---:B------:R-:W-:Y:S01]  /*03d0*/  FADD R20, R7.reuse, R11 ;  /* 0x0000000b07147221 */ /* 0x040fe20000000000 */
[----:B------:R-:W-:Y:S01]  /*03e0*/  FADD R26, R26, R17 ;  /* 0x000000111a1a7221 */ /* 0x000fe20000000000 */
[----:B------:R-:W-:Y:S01]  /*03f0*/  FMUL R24, R7, R11 ;  /* 0x0000000b07187220 */ /* 0x000fe20000400000 */
[----:B------:R-:W-:Y:S01]  /*0400*/  FADD R23, R23, R18 ;  /* 0x0000001217177221 */ /* 0x000fe20000000000 */
[----:B------:R-:W-:Y:S01]  /*0410*/  FFMA R19, R15, 1, R20 ;  /* 0x3f8000000f137823 */ /* 0x000fe20000000014 */
[----:B------:R-:W-:Y:S01]  /*0420*/  FFMA R28, R13, R22, R26 ;  /* 0x000000160d1c7223 */ /* 0x000fe2000000001a */
[----:B------:R-:W-:Y:S01]  /*0430*/  FMUL R20, R6, 2 ;  /* 0x4000000006147820 */ /* 0x000fe20000400000 */
[----:B------:R-:W-:Y:S01]  /*0440*/  FFMA R23, R12, R21, R23 ;  /* 0x000000150c177223 */ /* 0x000fe20000000017 */
[----:B------:R-:W-:Y:S01]  /*0450*/  FADD R26, R19, R24 ;  /* 0x00000018131a7221 */ /* 0x000fe20000000000 */
[----:B------:R-:W-:-:S02]  /*0460*/  FMUL R19, R10, 2 ;  /* 0x400000000a137820 */ /* 0x000fc40000400000 */
[----:B------:R-:W-:Y:S01]  /*0470*/  FFMA R21, R4, R21, R23 ;  /* 0x0000001504157223 */ /* 0x000fe20000000017 */
[C---:B------:R-:W-:Y:S01]  /*0480*/  FFMA R26, R7.reuse, R15, R26 ;  /* 0x0000000f071a7223 */ /* 0x040fe2000000001a */
[C---:B------:R-:W-:Y:S01]  /*0490*/  FADD R25, R20.reuse, R19 ;  /* 0x0000001314197221 */ /* 0x040fe20000000000 */
[----:B------:R-:W-:Y:S02]  /*04a0*/  FMUL R23, R20, 2 ;  /* 0x4000000014177820 */ /* 0x000fe40000400000 */
[----:B------:R-:W-:Y:S01]  /*04b0*/  FFMA R26, R7, R7, R26 ;  /* 0x00000007071a7223 */ /* 0x000fe2000000001a */
[----:B------:R-:W-:Y:S01]  /*04c0*/  FFMA R27, R14, 2, R25 ;  /* 0x400000000e1b7823 */ /* 0x000fe20000000019 */
[----:B------:R-:W-:Y:S02]  /*04d0*/  FMUL R20, R10, R23 ;  /* 0x000000170a147220 */ /* 0x000fe40000400000 */
[----:B------:R-:W-:Y:S02]  /*04e0*/  FFMA R25, R11, R15, R26 ;  /* 0x0000000f0b197223 */ /* 0x000fe4000000001a */
[----:B------:R-:W-:-:S02]  /*04f0*/  FADD R27, R27, R20 ;  /* 0x000000141b1b7221 */ /* 0x000fc40000000000 */
[----:B------:R-:W-:Y:S02]  /*0500*/  FFMA R24, R24, R15, R25 ;  /* 0x0000000f18187223 */ /* 0x000fe40000000019 */
[----:B------:R-:W-:Y:S02]  /*0510*/  FFMA R27, R14, R23, R27 ;  /* 0x000000170e1b7223 */ /* 0x000fe4000000001b */
[----:B------:R-:W-:Y:S01]  /*0520*/  FMUL R15, R24, R15 ;  /* 0x0000000f180f7220 */ /* 0x000fe20000400000 */
[----:B------:R-:W-:Y:S01]  /*0530*/  FMUL R24, R11, 2 ;  /* 0x400000000b187820 */ /* 0x000fe20000400000 */
[----:B------:R-:W-:Y:S01]  /*0540*/  FFMA R23, R6, R23, R27 ;  /* 0x0000001706177223 */ /* 0x000fe2000000001b */
[----:B------:R-:W-:Y:S01]  /*0550*/  FMUL R27, R7, 2 ;  /* 0x40000000071b7820 */ /* 0x000fe20000400000 */
[----:B------:R-:W-:-:S03]  /*0560*/  FMUL R25, R2, 2 ;  /* 0x4000000002197820 */ /* 0x000fc60000400000 */
[C---:B------:R-:W-:Y:S01]  /*0570*/  FADD R2, R27.reuse, R24 ;  /* 0x000000181b027221 */ /* 0x040fe20000000000 */
[----:B------:R-:W-:Y:S01]  /*0580*/  FMUL R26, R27, 2 ;  /* 0x400000001b1a7820 */ /* 0x000fe20000400000 */
[----:B------:R-:W-:Y:S02]  /*0590*/  FFMA R25, R12, R25, R21 ;  /* 0x000000190c197223 */ /* 0x000fe40000000015 */
[----:B------:R-:W-:Y:S01]  /*05a0*/  FFMA R2, R15, 2, R2 ;  /* 0x400000000f027823 */ /* 0x000fe20000000002 */
[----:B------:R-:W-:-:S04]  /*05b0*/  FMUL R21, R11, R26 ;  /* 0x0000001a0b157220 */ /* 0x000fc80000400000 */
[----:B------:R-:W-:-:S04]  /*05c0*/  FADD R27, R2, R21 ;  /* 0x00000015021b7221 */ /* 0x000fc80000000000 */
[----:B------:R-:W-:Y:S01]  /*05d0*/  FFMA R2, R15, R26, R27 ;  /* 0x0000001a0f027223 */ /* 0x000fe2000000001b */
[----:B------:R-:W-:Y:S01]  /*05e0*/  FFMA R22, R5, R22, R28 ;  /* 0x0000001605167223 */ /* 0x000fe2000000001c */
[----:B------:R-:W-:Y:S01]  /*05f0*/  FMUL R16, R16, 2 ;  /* 0x4000000010107820 */ /* 0x000fe20000400000 */
[----:B------:R-:W-:Y:S01]  /*0600*/  FMUL R19, R19, 2 ;  /* 0x4000000013137820 */ /* 0x000fe20000400000 */
[----:B------:R-:W-:Y:S01]  /*0610*/  FFMA R2, R7, R26, R2 ;  /* 0x0000001a07027223 */ /* 0x000fe20000000002 */
[----:B------:R-:W-:Y:S01]  /*0620*/  FMUL R24, R24, 2 ;  /* 0x4000000018187820 */ /* 0x000fe20000400000 */
[----:B------:R-:W-:Y:S01]  /*0630*/  FFMA R22, R13, R16, R22 ;  /* 0x000000100d167223 */ /* 0x000fe20000000016 */
[----:B------:R-:W-:Y:S01]  /*0640*/  FMUL R18, R18, 2 ;  /* 0x4000000012127820 */ /* 0x000fe20000400000 */
[----:B------:R-:W-:Y:S01]  /*0650*/  FFMA R23, R14, R19, R23 ;  /* 0x000000130e177223 */ /* 0x000fe20000000017 */
[----:B------:R-:W-:Y:S01]  /*0660*/  FFMA R24, R15, R24, R2 ;  /* 0x000000180f187223 */ /* 0x000fe20000000002 */
[----:B------:R-:W-:Y:S01]  /*0670*/  FMUL R17, R17, 2 ;  /* 0x4000000011117820 */ /* 0x000fe20000400000 */
[----:B------:R-:W-:Y:S01]  /*0680*/  FMUL R20, R20, 2 ;  /* 0x4000000014147820 */ /* 0x000fe20000400000 */
[----:B------:R-:W-:Y:S01]  /*0690*/  FMUL R21, R21, 2 ;  /* 0x4000000015157820 */ /* 0x000fe20000400000 */
[-C--:B------:R-:W-:Y:S01]  /*06a0*/  MOV R2, R3.reuse ;  /* 0x0000000300027202 */ /* 0x080fe20000000f00 */
[----:B------:R-:W-:Y:S01]  /*06b0*/  FFMA R25, R12, R18, R25 ;  /* 0x000000120c197223 */ /* 0x000fe20000000019 */
[----:B------:R-:W-:Y:S01]  /*06c0*/  IADD3 R3, PT, PT, R0, R3, RZ ;  /* 0x0000000300037210 */ /* 0x000fe20007ffe0ff */
[----:B------:R-:W-:Y:S01]  /*06d0*/  FFMA R22, R13, R17, R22 ;  /* 0x000000110d167223 */ /* 0x000fe20000000016 */
[----:B------:R-:W-:Y:S01]  /*06e0*/  FFMA R23, R14, R20, R23 ;  /* 0x000000140e177223 */ /* 0x000fe20000000017 */
[----:B------:R-:W-:Y:S01]  /*06f0*/  FFMA R24, R15, R21, R24 ;  /* 0x000000150f187223 */ /* 0x000fe20000000018 */
[----:B--2---:R-:W-:Y:S01]  /*0700*/  ISETP.GE.AND P1, PT, R3, UR4, PT ;  /* 0x0000000403007c0c */ /* 0x004fe2000bf26270 */
[----:B------:R-:W-:Y:S01]  /*0710*/  FMUL R12, R12, R25 ;  /* 0x000000190c0c7220 */ /* 0x000fe20000400000 */
[----:B------:R-:W-:Y:S01]  /*0720*/  FMUL R13, R13, R22 ;  /* 0x000000160d0d7220 */ /* 0x000fe20000400000 */
[----:B------:R-:W-:Y:S01]  /*0730*/  FMUL R14, R14, R23 ;  /* 0x000000170e0e7220 */ /* 0x000fe20000400000 */
[----:B------:R-:W-:Y:S01]  /*0740*/  FMUL R15, R15, R24 ;  /* 0x000000180f0f7220 */ /* 0x000fe20000400000 */
[----:B------:R-:W-:-:S08]  /*0750*/  MOV R18, 0x3 ;  /* 0x0000000300127802 */ /* 0x000fd00000000f00 */
.L_x_0:
[----:B------:R-:W-:-:S05]  /*0760*/  I2FP.F32.U32 R17, R18 ;  /* 0x0000001200117245 */ /* 0x000fca0000201000 */
[-C--:B------:R-:W-:Y:S01]  /*0770*/  FMUL R19, R4, R17.reuse ;  /* 0x0000001104137220 */ /* 0x080fe20000400000 */
[-C--:B------:R-:W-:Y:S01]  /*0780*/  FMUL R24, R8, R17.reuse ;  /* 0x0000001108187220 */ /* 0x080fe20000400000 */
[-C--:B------:R-:W-:Y:S01]  /*0790*/  FMUL R26, R5, R17.reuse ;  /* 0x00000011051a7220 */ /* 0x080fe20000400000 */
[----:B------:R-:W-:Y:S02]  /*07a0*/  FMUL R20, R9, R17 ;  /* 0x0000001109147220 */ /* 0x000fe40000400000 */
[----:B------:R-:W-:Y:S01]  /*07b0*/  FADD R16, R19, R24 ;  /* 0x0000001813107221 */ /* 0x000fe20000000000 */
[C---:B------:R-:W-:Y:S01]  /*07c0*/  FMUL R19, R17.reuse, R19 ;  /* 0x0000001311137220 */ /* 0x040fe20000400000 */
[----:B------:R-:W-:Y:S01]  /*07d0*/  FADD R22, R26, R20 ;  /* 0x000000141a167221 */ /* 0x000fe20000000000 */
[C---:B------:R-:W-:Y:S01]  /*07e0*/  FMUL R26, R17.reuse, R26 ;  /* 0x0000001a111a7220 */ /* 0x040fe20000400000 */
[C---:B------:R-:W-:Y:S01]  /*07f0*/  FFMA R21, R17.reuse, R12, R16 ;  /* 0x0000000c11157223 */ /* 0x040fe20000000010 */
[C---:B------:R-:W-:Y:S01]  /*0800*/  FMUL R24, R17.reuse, R24 ;  /* 0x0000001811187220 */ /* 0x040fe20000400000 */
[----:B------:R-:W-:Y:S01]  /*0810*/  FFMA R23, R17, R13, R22 ;  /* 0x0000000d11177223 */ /* 0x000fe20000000016 */
[----:B------:R-:W-:Y:S01]  /*0820*/  FMUL R22, R8, R19 ;  /* 0x0000001308167220 */ /* 0x000fe20000400000 */
[----:B------:R-:W-:-:S03]  /*0830*/  FMUL R16, R9, R26 ;  /* 0x0000001a09107220 */ /* 0x000fc60000400000 */
[----:B------:R-:W-:Y:S01]  /*0840*/  FADD R28, R21, R22 ;  /* 0x00000016151c7221 */ /* 0x000fe20000000000 */
[----:B------:R-:W-:Y:S01]  /*0850*/  FADD R23, R23, R16 ;  /* 0x0000001017177221 */ /* 0x000fe20000000000 */
[----:B------:R-:W-:Y:S02]  /*0860*/  FMUL R22, R17, R22 ;  /* 0x0000001611167220 */ /* 0x000fe40000400000 */
[----:B------:R-:W-:Y:S01]  /*0870*/  FFMA R21, R19, R12, R28 ;  /* 0x0000000c13157223 */ /* 0x000fe2000000001c */
[----:B------:R-:W-:-:S03]  /*0880*/  FFMA R28, R26, R13, R23 ;  /* 0x0000000d1a1c7223 */ /* 0x000fc60000000017 */
[----:B------:R-:W-:Y:S01]  /*0890*/  FFMA R19, R4, R19, R21 ;  /* 0x0000001304137223 */ /* 0x000fe20000000015 */
[----:B------:R-:W-:Y:S01]  /*08a0*/  FFMA R26, R5, R26, R28 ;  /* 0x0000001a051a7223 */ /* 0x000fe2000000001c */
[-C--:B------:R-:W-:Y:S01]  /*08b0*/  FMUL R21, R6, R17.reuse ;  /* 0x0000001106157220 */ /* 0x080fe20000400000 */
[----:B------:R-:W-:Y:S01]  /*08c0*/  FMUL R28, R10, R17 ;  /* 0x000000110a1c7220 */ /* 0x000fe20000400000 */
[----:B------:R-:W-:Y:S02]  /*08d0*/  FFMA R19, R24, R12, R19 ;  /* 0x0000000c18137223 */ /* 0x000fe40000000013 */
[----:B------:R-:W-:Y:S01]  /*08e0*/  FMUL R23, R17, R21 ;  /* 0x0000001511177220 */ /* 0x000fe20000400000 */
[----:B------:R-:W-:Y:S01]  /*08f0*/  FADD R24, R21, R28 ;  /* 0x0000001c15187221 */ /* 0x000fe20000000000 */
[C---:B------:R-:W-:Y:S01]  /*0900*/  FMUL R28, R17.reuse, R28 ;  /* 0x0000001c111c7220 */ /* 0x040fe20000400000 */
[----:B------:R-:W-:Y:S02]  /*0910*/  FFMA R19, R22, R12, R19 ;  /* 0x0000000c16137223 */ /* 0x000fe40000000013 */
[----:B------:R-:W-:Y:S01]  /*0920*/  FFMA R21, R17, R14, R24 ;  /* 0x0000000e11157223 */ /* 0x000fe20000000018 */
[----:B------:R-:W-:Y:S01]  /*0930*/  FMUL R24, R10, R23 ;  /* 0x000000170a187220 */ /* 0x000fe20000400000 */
[----:B------:R-:W-:-:S03]  /*0940*/  FMUL R19, R19, R12 ;  /* 0x0000000c13137220 */ /* 0x000fc60000400000 */
[----:B------:R-:W-:Y:S01]  /*0950*/  FADD R21, R21, R24 ;  /* 0x0000001815157221 */ /* 0x000fe20000000000 */
[----:B------:R-:W-:-:S03]  /*0960*/  FMUL R24, R17, R24 ;  /* 0x0000001811187220 */ /* 0x000fc60000400000 */
[----:B------:R-:W-:-:S04]  /*0970*/  FFMA R21, R23, R14, R21 ;  /* 0x0000000e17157223 */ /* 0x000fc80000000015 */
[----:B------:R-:W-:Y:S01]  /*0980*/  FFMA R23, R6, R23, R21 ;  /* 0x0000001706177223 */ /* 0x000fe20000000015 */
[----:B------:R-:W-:Y:S01]  /*0990*/  FMUL R21, R17, R20 ;  /* 0x0000001411157220 */ /* 0x000fe20000400000 */
[----:B------:R-:W-:-:S03]  /*09a0*/  FMUL R20, R11, R17 ;  /* 0x000000110b147220 */ /* 0x000fc60000400000 */
[----:B------:R-:W-:Y:S01]  /*09b0*/  FFMA R26, R21, R13, R26 ;  /* 0x0000000d151a7223 */ /* 0x000fe2000000001a */
[----:B------:R-:W-:Y:S01]  /*09c0*/  FFMA R21, R28, R14, R23 ;  /* 0x0000000e1c157223 */ /* 0x000fe20000000017 */
[----:B------:R-:W-:Y:S01]  /*09d0*/  FMUL R23, R7, R17 ;  /* 0x0000001107177220 */ /* 0x000fe20000400000 */
[----:B------:R-:W-:Y:S02]  /*09e0*/  FMUL R25, R17, R20 ;  /* 0x0000001411197220 */ /* 0x000fe40000400000 */
[-C--:B------:R-:W-:Y:S01]  /*09f0*/  FFMA R21, R24, R14.reuse, R21 ;  /* 0x0000000e18157223 */ /* 0x080fe20000000015 */
[----:B------:R-:W-:Y:S01]  /*0a00*/  FADD R22, R23, R20 ;  /* 0x0000001417167221 */ /* 0x000fe20000000000 */
[----:B------:R-:W-:Y:S02]  /*0a10*/  FMUL R28, R17, R23 ;  /* 0x00000017111c7220 */ /* 0x000fe40000400000 */
[----:B------:R-:W-:Y:S01]  /*0a20*/  FMUL R21, R21, R14 ;  /* 0x0000000e15157220 */ /* 0x000fe20000400000 */
[----:B------:R-:W-:Y:S01]  /*0a30*/  FFMA R23, R17, R15, R22 ;  /* 0x0000000f11177223 */ /* 0x000fe20000000016 */
[----:B------:R-:W-:-:S04]  /*0a40*/  FMUL R22, R11, R28 ;  /* 0x0000001c0b167220 */ /* 0x000fc80000400000 */
[----:B------:R-:W-:-:S04]  /*0a50*/  FADD R23, R23, R22 ;  /* 0x0000001617177221 */ /* 0x000fc80000000000 */
[----:B------:R-:W-:-:S04]  /*0a60*/  FFMA R23, R28, R15, R23 ;  /* 0x0000000f1c177223 */ /* 0x000fc80000000017 */
[----:B------:R-:W-:Y:S01]  /*0a70*/  FFMA R28, R7, R28, R23 ;  /* 0x0000001c071c7223 */ /* 0x000fe20000000017 */
[C---:B------:R-:W-:Y:S01]  /*0a80*/  FMUL R23, R17.reuse, R16 ;  /* 0x0000001011177220 */ /* 0x040fe20000400000 */
[----:B------:R-:W-:Y:S01]  /*0a90*/  IADD3 R16, PT, PT, R18, 0x1, RZ ;  /* 0x0000000112107810 */ /* 0x000fe20007ffe0ff */
[----:B------:R-:W-:Y:S01]  /*0aa0*/  FMUL R17, R17, R22 ;  /* 0x0000001611117220 */ /* 0x000fe20000400000 */
[----:B------:R-:W-:Y:S01]  /*0ab0*/  FFMA R28, R25, R15, R28 ;  /* 0x0000000f191c7223 */ /* 0x000fe2000000001c */
[----:B------:R-:W-:Y:S01]  /*0ac0*/  FFMA R26, R23, R13, R26 ;  /* 0x0000000d171a7223 */ /* 0x000fe2000000001a */
[----:B------:R-:W-:Y:S02]  /*0ad0*/  I2FP.F32.U32 R16, R16 ;  /* 0x0000001000107245 */ /* 0x000fe40000201000 */
[----:B------:R-:W-:Y:S01]  /*0ae0*/  FFMA R28, R17, R15, R28 ;  /* 0x0000000f111c7223 */ /* 0x000fe2000000001c */
[----:B------:R-:W-:Y:S02]  /*0af0*/  FMUL R13, R26, R13 ;  /* 0x0000000d1a0d7220 */ /* 0x000fe40000400000 */
[-C--:B------:R-:W-:Y:S01]  /*0b00*/  FMUL R12, R4, R16.reuse ;  /* 0x00000010040c7220 */ /* 0x080fe20000400000 */
[-C--:B------:R-:W-:Y:S01]  /*0b10*/  FMUL R27, R8, R16.reuse ;  /* 0x00000010081b7220 */ /* 0x080fe20000400000 */
[-C--:B------:R-:W-:Y:S01]  /*0b20*/  FMUL R20, R5, R16.reuse ;  /* 0x0000001005147220 */ /* 0x080fe20000400000 */
[----:B------:R-:W-:Y:S01]  /*0b30*/  FMUL R23, R9, R16 ;  /* 0x0000001009177220 */ /* 0x000fe20000400000 */
[----:B------:R-:W-:Y:S01]  /*0b40*/  FMUL R29, R16, R12 ;  /* 0x0000000c101d7220 */ /* 0x000fe20000400000 */
[----:B------:R-:W-:Y:S01]  /*0b50*/  FADD R14, R12, R27 ;  /* 0x0000001b0c0e7221 */ /* 0x000fe20000000000 */
[----:B------:R-:W-:Y:S01]  /*0b60*/  FMUL R12, R16, R20 ;  /* 0x00000014100c7220 */ /* 0x000fe20000400000 */
[----:B------:R-:W-:Y:S01]  /*0b70*/  FADD R22, R20, R23 ;  /* 0x0000001714167221 */ /* 0x000fe20000000000 */
[----:B------:R-:W-:Y:S01]  /*0b80*/  FMUL R17, R28, R15 ;  /* 0x0000000f1c117220 */ /* 0x000fe20000400000 */
[----:B------:R-:W-:Y:S01]  /*0b90*/  FMUL R25, R8, R29 ;  /* 0x0000001d08197220 */ /* 0x000fe20000400000 */
[-C--:B------:R-:W-:Y:S01]  /*0ba0*/  FFMA R14, R19, R16.reuse, R14 ;  /* 0x00000010130e7223 */ /* 0x080fe2000000000e */
[----:B------:R-:W-:Y:S01]  /*0bb0*/  FFMA R22, R13, R16, R22 ;  /* 0x000000100d167223 */ /* 0x000fe20000000016 */
[----:B------:R-:W-:Y:S01]  /*0bc0*/  FMUL R15, R9, R12 ;  /* 0x0000000c090f7220 */ /* 0x000fe20000400000 */
[----:B------:R-:W-:Y:S01]  /*0bd0*/  FMUL R23, R16, R23 ;  /* 0x0000001710177220 */ /* 0x000fe20000400000 */
[----:B------:R-:W-:Y:S01]  /*0be0*/  FADD R14, R14, R25 ;  /* 0x000000190e0e7221 */ /* 0x000fe20000000000 */
[----:B------:R-:W-:Y:S01]  /*0bf0*/  FMUL R24, R7, R16 ;  /* 0x0000001007187220 */ /* 0x000fe20000400000 */
[----:B------:R-:W-:Y:S01]  /*0c00*/  FADD R22, R22, R15 ;  /* 0x0000000f16167221 */ /* 0x000fe20000000000 */
[----:B------:R-:W-:Y:S01]  /*0c10*/  FMUL R15, R16, R15 ;  /* 0x0000000f100f7220 */ /* 0x000fe20000400000 */
[----:B------:R-:W-:-:S02]  /*0c20*/  FFMA R14, R19, R29, R14 ;  /* 0x0000001d130e7223 */ /* 0x000fc4000000000e */
[----:B------:R-:W-:Y:S02]  /*0c30*/  FFMA R22, R13, R12, R22 ;  /* 0x0000000c0d167223 */ /* 0x000fe40000000016 */
[----:B------:R-:W-:Y:S01]  /*0c40*/  FFMA R20, R4, R29, R14 ;  /* 0x0000001d04147223 */ /* 0x000fe2000000000e */
[----:B------:R-:W-:Y:S01]  /*0c50*/  FMUL R29, R10, R16 ;  /* 0x000000100a1d7220 */ /* 0x000fe20000400000 */
[----:B------:R-:W-:Y:S01]  /*0c60*/  FFMA R14, R5, R12, R22 ;  /* 0x0000000c050e7223 */ /* 0x000fe20000000016 */
[----:B------:R-:W-:Y:S01]  /*0c70*/  FMUL R12, R16, R27 ;  /* 0x0000001b100c7220 */ /* 0x000fe20000400000 */
[----:B------:R-:W-:Y:S02]  /*0c80*/  FMUL R22, R6, R16 ;  /* 0x0000001006167220 */ /* 0x000fe40000400000 */
[----:B------:R-:W-:Y:S01]  /*0c90*/  FFMA R14, R13, R23, R14 ;  /* 0x000000170d0e7223 */ /* 0x000fe2000000000e */
[----:B------:R-:W-:Y:S01]  /*0ca0*/  FFMA R12, R19, R12, R20 ;  /* 0x0000000c130c7223 */ /* 0x000fe20000000014 */
[----:B------:R-:W-:Y:S01]  /*0cb0*/  FADD R20, R22, R29 ;  /* 0x0000001d16147221 */ /* 0x000fe20000000000 */
[C---:B------:R-:W-:Y:S01]  /*0cc0*/  FMUL R22, R16.reuse, R22 ;  /* 0x0000001610167220 */ /* 0x040fe20000400000 */
[-C--:B------:R-:W-:Y:S01]  /*0cd0*/  FMUL R23, R11, R16.reuse ;  /* 0x000000100b177220 */ /* 0x080fe20000400000 */
[----:B------:R-:W-:Y:S01]  /*0ce0*/  FMUL R29, R16, R29 ;  /* 0x0000001d101d7220 */ /* 0x000fe20000400000 */
[----:B------:R-:W-:Y:S01]  /*0cf0*/  FFMA R20, R21, R16, R20 ;  /* 0x0000001015147223 */ /* 0x000fe20000000014 */
[----:B------:R-:W-:Y:S01]  /*0d00*/  FMUL R27, R10, R22 ;  /* 0x000000160a1b7220 */ /* 0x000fe20000400000 */
[----:B------:R-:W-:-:S03]  /*0d10*/  FFMA R14, R13, R15, R14 ;  /* 0x0000000f0d0e7223 */ /* 0x000fc6000000000e */
[----:B------:R-:W-:Y:S01]  /*0d20*/  FADD R20, R20, R27 ;  /* 0x0000001b14147221 */ /* 0x000fe20000000000 */
[----:B------:R-:W-:Y:S01]  /*0d30*/  FMUL R27, R16, R27 ;  /* 0x0000001b101b7220 */ /* 0x000fe20000400000 */
[----:B------:R-:W-:Y:S02]  /*0d40*/  FMUL R13, R13, R14 ;  /* 0x0000000e0d0d7220 */ /* 0x000fe40000400000 */
[----:B------:R-:W-:-:S04]  /*0d50*/  FFMA R20, R21, R22, R20 ;  /* 0x0000001615147223 */ /* 0x000fc80000000014 */
[----:B------:R-:W-:Y:S01]  /*0d60*/  FFMA R20, R6, R22, R20 ;  /* 0x0000001606147223 */ /* 0x000fe20000000014 */
[----:B------:R-:W-:-:S03]  /*0d70*/  FMUL R22, R16, R25 ;  /* 0x0000001910167220 */ /* 0x000fc60000400000 */
[----:B------:R-:W-:Y:S01]  /*0d80*/  FFMA R20, R21, R29, R20 ;  /* 0x0000001d15147223 */ /* 0x000fe20000000014 */
[----:B------:R-:W-:Y:S01]  /*0d90*/  FFMA R22, R19, R22, R12 ;  /* 0x0000001613167223 */ /* 0x000fe2000000000c */
[----:B------:R-:W-:Y:S01]  /*0da0*/  FADD R12, R24, R23 ;  /* 0x00000017180c7221 */ /* 0x000fe20000000000 */
[C---:B------:R-:W-:Y:S01]  /*0db0*/  FMUL R24, R16.reuse, R24 ;  /* 0x0000001810187220 */ /* 0x040fe20000400000 */
[----:B------:R-:W-:Y:S01]  /*0dc0*/  FMUL R23, R16, R23 ;  /* 0x0000001710177220 */ /* 0x000fe20000400000 */
[----:B------:R-:W-:Y:S01]  /*0dd0*/  FFMA R20, R21, R27, R20 ;  /* 0x0000001b15147223 */ /* 0x000fe20000000014 */
[----:B------:R-:W-:Y:S01]  /*0de0*/  FFMA R12, R17, R16, R12 ;  /* 0x00000010110c7223 */ /* 0x000fe2000000000c */
[----:B------:R-:W-:Y:S01]  /*0df0*/  FMUL R25, R11, R24 ;  /* 0x000000180b197220 */ /* 0x000fe20000400000 */
[----:B------:R-:W-:Y:S01]  /*0e00*/  FMUL R19, R19, R22 ;  /* 0x0000001613137220 */ /* 0x000fe20000400000 */
[----:B------:R-:W-:Y:S02]  /*0e10*/  FMUL R15, R21, R20 ;  /* 0x00000014150f7220 */ /* 0x000fe40000400000 */
[----:B------:R-:W-:Y:S01]  /*0e20*/  FADD R29, R12, R25 ;  /* 0x000000190c1d7221 */ /* 0x000fe20000000000 */
[----:B------:R-:W-:-:S03]  /*0e30*/  FMUL R25, R16, R25 ;  /* 0x0000001910197220 */ /* 0x000fc60000400000 */
[----:B------:R-:W-:-:S04]  /*0e40*/  FFMA R12, R17, R24, R29 ;  /* 0x00000018110c7223 */ /* 0x000fc8000000001d */
[----:B------:R-:W-:-:S04]  /*0e50*/  FFMA R12, R7, R24, R12 ;  /* 0x00000018070c7223 */ /* 0x000fc8000000000c */
[C---:B------:R-:W-:Y:S01]  /*0e60*/  FFMA R16, R17.reuse, R23, R12 ;  /* 0x0000001711107223 */ /* 0x040fe2000000000c */
[C---:B------:R-:W-:Y:S02]  /*0e70*/  IADD3 R12, PT, PT, R18.reuse, 0x2, RZ ;  /* 0x00000002120c7810 */ /* 0x040fe40007ffe0ff */
[----:B------:R-:W-:Y:S01]  /*0e80*/  IADD3 R18, PT, PT, R18, 0x3, RZ ;  /* 0x0000000312127810 */ /* 0x000fe20007ffe0ff */
[C---:B------:R-:W-:Y:S01]  /*0e90*/  FFMA R24, R17.reuse, R25, R16 ;  /* 0x0000001911187223 */ /* 0x040fe20000000010 */
[----:B------:R-:W-:Y:S02]  /*0ea0*/  I2FP.F32.U32 R12, R12 ;  /* 0x0000000c000c7245 */ /* 0x000fe40000201000 */
[----:B------:R-:W-:Y:S01]  /*0eb0*/  ISETP.NE.AND P0, PT, R18, 0x258, PT ;  /* 0x000002581200780c */ /* 0x000fe20003f05270 */
[----:B------:R-:W-:Y:S02]  /*0ec0*/  FMUL R17, R17, R24 ;  /* 0x0000001811117220 */ /* 0x000fe40000400000 */
[-C--:B------:R-:W-:Y:S01]  /*0ed0*/  FMUL R14, R4, R12.reuse ;  /* 0x0000000c040e7220 */ /* 0x080fe20000400000 */
[-C--:B------:R-:W-:Y:S01]  /*0ee0*/  FMUL R27, R8, R12.reuse ;  /* 0x0000000c081b7220 */ /* 0x080fe20000400000 */
[-C--:B------:R-:W-:Y:S01]  /*0ef0*/  FMUL R16, R5, R12.reuse ;  /* 0x0000000c05107220 */ /* 0x080fe20000400000 */
[C---:B------:R-:W-:Y:S01]  /*0f00*/  FMUL R23, R9.reuse, R12 ;  /* 0x0000000c09177220 */ /* 0x040fe20000400000 */
[----:B------:R-:W-:Y:S01]  /*0f10*/  FMUL R29, R12, R14 ;  /* 0x0000000e0c1d7220 */ /* 0x000fe20000400000 */
[----:B------:R-:W-:Y:S01]  /*0f20*/  FADD R21, R14, R27 ;  /* 0x0000001b0e157221 */ /* 0x000fe20000000000 */
[----:B------:R-:W-:Y:S01]  /*0f30*/  FMUL R14, R12, R16 ;  /* 0x000000100c0e7220 */ /* 0x000fe20000400000 */
[----:B------:R-:W-:Y:S01]  /*0f40*/  FADD R20, R16, R23 ;  /* 0x0000001710147221 */ /* 0x000fe20000000000 */
[----:B------:R-:W-:Y:S01]  /*0f50*/  FMUL R25, R8, R29 ;  /* 0x0000001d08197220 */ /* 0x000fe20000400000 */
[C---:B------:R-:W-:Y:S01]  /*0f60*/  FFMA R16, R12.reuse, R19, R21 ;  /* 0x000000130c107223 */ /* 0x040fe20000000015 */
[----:B------:R-:W-:Y:S01]  /*0f70*/  FMUL R21, R9, R14 ;  /* 0x0000000e09157220 */ /* 0x000fe20000400000 */
[C---:B------:R-:W-:Y:S01]  /*0f80*/  FFMA R20, R12.reuse, R13, R20 ;  /* 0x0000000d0c147223 */ /* 0x040fe20000000014 */
[----:B------:R-:W-:Y:S01]  /*0f90*/  FMUL R27, R12, R27 ;  /* 0x0000001b0c1b7220 */ /* 0x000fe20000400000 */
[----:B------:R-:W-:Y:S01]  /*0fa0*/  FADD R16, R16, R25 ;  /* 0x0000001910107221 */ /* 0x000fe20000000000 */
[----:B------:R-:W-:Y:S01]  /*0fb0*/  FMUL R23, R12, R23 ;  /* 0x000000170c177220 */ /* 0x000fe20000400000 */
[----:B------:R-:W-:Y:S01]  /*0fc0*/  FADD R20, R20, R21 ;  /* 0x0000001514147221 */ /* 0x000fe20000000000 */
[C---:B------:R-:W-:Y:S01]  /*0fd0*/  FMUL R25, R12.reuse, R25 ;  /* 0x000000190c197220 */ /* 0x040fe20000400000 */
[----:B------:R-:W-:Y:S01]  /*0fe0*/  FFMA R16, R29, R19, R16 ;  /* 0x000000131d107223 */ /* 0x000fe20000000010 */
[----:B------:R-:W-:Y:S01]  /*0ff0*/  FMUL R21, R12, R21 ;  /* 0x000000150c157220 */ /* 0x000fe20000400000 */
[----:B------:R-:W-:-:S02]  /*1000*/  FFMA R22, R14, R13, R20 ;  /* 0x0000000d0e167223 */ /* 0x000fc40000000014 */
[----:B------:R-:W-:Y:S01]  /*1010*/  FFMA R20, R4, R29, R16 ;  /* 0x0000001d04147223 */ /* 0x000fe20000000010 */
[----:B------:R-:W-:Y:S01]  /*1020*/  FMUL R29, R10, R12 ;  /* 0x0000000c0a1d7220 */ /* 0x000fe20000400000 */
[----:B------:R-:W-:Y:S01]  /*1030*/  FFMA R16, R5, R14, R22 ;  /* 0x0000000e05107223 */ /* 0x000fe20000000016 */
[----:B------:R-:W-:Y:S01]  /*1040*/  FMUL R22, R6, R12 ;  /* 0x0000000c06167220 */ /* 0x000fe20000400000 */
[----:B------:R-:W-:Y:S02]  /*1050*/  FFMA R14, R27, R19, R20 ;  /* 0x000000131b0e7223 */ /* 0x000fe40000000014 */
        /* <DEDUP_REMOVED lines=8> */
[----:B------:R-:W-:-:S02]  /*10e0*/  FFMA R16, R21, R13, R16 ;  /* 0x0000000d15107223 */ /* 0x000fc40000000010 */
[----:B------:R-:W-:Y:S01]  /*10f0*/  FADD R20, R20, R27 ;  /* 0x0000001b14147221 */ /* 0x000fe20000000000 */
[----:B------:R-:W-:Y:S01]  /*1100*/  FMUL R27, R12, R27 ;  /* 0x0000001b0c1b7220 */ /* 0x000fe20000400000 */
[----:B------:R-:W-:Y:S02]  /*1110*/  FMUL R13, R16, R13 ;  /* 0x0000000d100d7220 */ /* 0x000fe40000400000 */
[----:B------:R-:W-:-:S04]  /*1120*/  FFMA R20, R22, R15, R20 ;  /* 0x0000000f16147223 */ /* 0x000fc80000000014 */
[----:B------:R-:W-:Y:S01]  /*1130*/  FFMA R20, R6, R22, R20 ;  /* 0x0000001606147223 */ /* 0x000fe20000000014 */
[----:B------:R-:W-:-:S03]  /*1140*/  FMUL R22, R7, R12 ;  /* 0x0000000c07167220 */ /* 0x000fc60000400000 */
[----:B------:R-:W-:Y:S01]  /*1150*/  FFMA R20, R29, R15, R20 ;  /* 0x0000000f1d147223 */ /* 0x000fe20000000014 */
[----:B------:R-:W-:Y:S01]  /*1160*/  FADD R25, R22, R23 ;  /* 0x0000001716197221 */ /* 0x000fe20000000000 */
[C---:B------:R-:W-:Y:S01]  /*1170*/  FMUL R24, R12.reuse, R22 ;  /* 0x000000160c187220 */ /* 0x040fe20000400000 */
[C---:B------:R-:W-:Y:S01]  /*1180*/  FMUL R23, R12.reuse, R23 ;  /* 0x000000170c177220 */ /* 0x040fe20000400000 */
[----:B------:R-:W-:Y:S01]  /*1190*/  FFMA R20, R27, R15, R20 ;  /* 0x0000000f1b147223 */ /* 0x000fe20000000014 */
[----:B------:R-:W-:Y:S01]  /*11a0*/  FFMA R22, R12, R17, R25 ;  /* 0x000000110c167223 */ /* 0x000fe20000000019 */
[----:B------:R-:W-:-:S04]  /*11b0*/  FMUL R25, R11, R24 ;  /* 0x000000180b197220 */ /* 0x000fc80000400000 */
[----:B------:R-:W-:Y:S01]  /*11c0*/  FADD R29, R22, R25 ;  /* 0x00000019161d7221 */ /* 0x000fe20000000000 */
[----:B------:R-:W-:Y:S01]  /*11d0*/  FMUL R25, R12, R25 ;  /* 0x000000190c197220 */ /* 0x000fe20000400000 */
[----:B------:R-:W-:Y:S01]  /*11e0*/  FMUL R12, R14, R19 ;  /* 0x000000130e0c7220 */ /* 0x000fe20000400000 */
[----:B------:R-:W-:Y:S01]  /*11f0*/  FMUL R14, R20, R15 ;  /* 0x0000000f140e7220 */ /* 0x000fe20000400000 */
[----:B------:R-:W-:-:S04]  /*1200*/  FFMA R22, R24, R17, R29 ;  /* 0x0000001118167223 */ /* 0x000fc8000000001d */
[----:B------:R-:W-:-:S04]  /*1210*/  FFMA R22, R7, R24, R22 ;  /* 0x0000001807167223 */ /* 0x000fc80000000016 */
[----:B------:R-:W-:-:S04]  /*1220*/  FFMA R22, R23, R17, R22 ;  /* 0x0000001117167223 */ /* 0x000fc80000000016 */
[----:B------:R-:W-:-:S04]  /*1230*/  FFMA R22, R25, R17, R22 ;  /* 0x0000001119167223 */ /* 0x000fc80000000016 */
[----:B------:R-:W-:Y:S01]  /*1240*/  FMUL R15, R22, R17 ;  /* 0x00000011160f7220 */ /* 0x000fe20000400000 */
[----:B------:R-:W-:Y:S06]  /*1250*/  @P0 BRA `(.L_x_0) ;  /* 0xfffffff400400947 */ /* 0x000fec000383ffff */
[----:B------:R-:W0:Y:S02]  /*1260*/  LDC.64 R4, c[0x0][0x398] ;  /* 0x0000e600ff047b82 */ /* 0x000e240000000a00 */
[----:B0-----:R-:W-:-:S05]  /*1270*/  IMAD.WIDE R4, R2, 0x10, R4 ;  /* 0x0000001002047825 */ /* 0x001fca00078e0204 */
[----:B------:R0:W-:Y:S01]  /*1280*/  STG.E.128 desc[UR6][R4.64], R12 ;  /* 0x0000000c04007986 */ /* 0x0001e2000c101d06 */
[----:B------:R-:W-:Y:S05]  /*1290*/  @!P1 BRA `(.L_x_1) ;  /* 0xffffffec00949947 */ /* 0x000fea000383ffff */
[----:B------:R-:W-:Y:S05]  /*12a0*/  EXIT ;  /* 0x000000000000794d */ /* 0x000fea0003800000 */
.L_x_2:
[----:B------:R-:W-:-:S00]  /*12b0*/  BRA `(.L_x_2) ;  /* 0xfffffffc00fc7947 */ /* 0x000fc0000383ffff */
[----:B------:R-:W-:-:S00]  /*12c0*/  NOP ;  /* 0x0000000000007918 */ /* 0x000fc00000000000 */
        /* <DEDUP_REMOVED lines=11> */
.L_x_3:


//--------------------- .nv.shared.reserved.0     --------------------------
	.section	.nv.shared.reserved.0,"aw",@nobits
	.weak		__nv_reservedSMEM_offset_0_alias
	.size		__nv_reservedSMEM_offset_0_alias, 0, 64
	.other		__nv_reservedSMEM_offset_0_alias,@"STO_CUDA_RESERVED_SHARED STV_DEFAULT"
__nv_reservedSMEM_offset_0_alias:
	.zero		0
	.zero		64


//--------------------- .nv.constant0._Z12newtonKerneliP6float4S0_S0_ --------------------------
	.section	.nv.constant0._Z12newtonKerneliP6float4S0_S0_,"a",@progbits
	.sectionflags	@""
	.align	4
.nv.constant0._Z12newtonKerneliP6float4S0_S0_:
	.zero		928


//--------------------- SYMBOLS --------------------------

	.type		.nv.reservedSmem.offset0,@object
	.size		.nv.reservedSmem.offset0,0x4
